	.headerflags	@"EF_CUDA_TEXMODE_UNIFIED EF_CUDA_64BIT_ADDRESS EF_CUDA_ACCELERATORS EF_CUDA_SM90 EF_CUDA_VIRTUAL_SM(EF_CUDA_SM90)"
	.elftype	@"ET_EXEC"


//--------------------- .nv.info                  --------------------------
	.section	.nv.info,"",@"SHT_CUDA_INFO"
	.align	4


	//----- nvinfo : EIATTR_REGCOUNT
	.align		4
        /*0000*/ 	.byte	0x04, 0x2f
        /*0002*/ 	.short	(.L_1 - .L_0)
	.align		4
.L_0:
        /*0004*/ 	.word	index@(triton_poi_fused_mean_9)
        /*0008*/ 	.word	0x00000010


	//----- nvinfo : EIATTR_MIN_STACK_SIZE
	.align		4
.L_1:
        /*000c*/ 	.byte	0x04, 0x12
        /*000e*/ 	.short	(.L_3 - .L_2)
	.align		4
.L_2:
        /*0010*/ 	.word	index@(triton_poi_fused_mean_9)
        /*0014*/ 	.word	0x00000000


	//----- nvinfo : EIATTR_FRAME_SIZE
	.align		4
.L_3:
        /*0018*/ 	.byte	0x04, 0x11
        /*001a*/ 	.short	(.L_5 - .L_4)
	.align		4
.L_4:
        /*001c*/ 	.word	index@(triton_poi_fused_mean_9)
        /*0020*/ 	.word	0x00000000


	//----- nvinfo : EIATTR_MIN_STACK_SIZE
	.align		4
.L_5:
        /*0024*/ 	.byte	0x04, 0x12
        /*0026*/ 	.short	(.L_7 - .L_6)
	.align		4
.L_6:
        /*0028*/ 	.word	index@(triton_poi_fused_mean_9)
        /*002c*/ 	.word	0x00000000
.L_7:


//--------------------- .nv.info.triton_poi_fused_mean_9 --------------------------
	.section	.nv.info.triton_poi_fused_mean_9,"",@"SHT_CUDA_INFO"
	.sectionflags	@""
	.align	4


	//----- nvinfo : EIATTR_CUDA_API_VERSION
	.align		4
        /*0000*/ 	.byte	0x04, 0x37
        /*0002*/ 	.short	(.L_9 - .L_8)
.L_8:
        /*0004*/ 	.word	0x0000007c


	//----- nvinfo : EIATTR_KPARAM_INFO
	.align		4
.L_9:
        /*0008*/ 	.byte	0x04, 0x17
        /*000a*/ 	.short	(.L_11 - .L_10)
.L_10:
        /*000c*/ 	.word	0x00000000
        /*0010*/ 	.short	0x0002
        /*0012*/ 	.short	0x0010
        /*0014*/ 	.byte	0x00, 0xf0, 0x11, 0x00


	//----- nvinfo : EIATTR_KPARAM_INFO
	.align		4
.L_11:
        /*0018*/ 	.byte	0x04, 0x17
        /*001a*/ 	.short	(.L_13 - .L_12)
.L_12:
        /*001c*/ 	.word	0x00000000
        /*0020*/ 	.short	0x0001
        /*0022*/ 	.short	0x0008
        /*0024*/ 	.byte	0x00, 0xf4, 0x21, 0x00


	//----- nvinfo : EIATTR_KPARAM_INFO
	.align		4
.L_13:
        /*0028*/ 	.byte	0x04, 0x17
        /*002a*/ 	.short	(.L_15 - .L_14)
.L_14:
        /*002c*/ 	.word	0x00000000
        /*0030*/ 	.short	0x0000
        /*0032*/ 	.short	0x0000
        /*0034*/ 	.byte	0x00, 0xf4, 0x21, 0x00


	//----- nvinfo : EIATTR_SPARSE_MMA_MASK
	.align		4
.L_15:
        /*0038*/ 	.byte	0x03, 0x50
        /*003a*/ 	.short	0x0000


	//----- nvinfo : EIATTR_MAXREG_COUNT
	.align		4
        /*003c*/ 	.byte	0x03, 0x1b
        /*003e*/ 	.short	0x00ff


	//----- nvinfo : EIATTR_EXIT_INSTR_OFFSETS
	.align		4
        /*0040*/ 	.byte	0x04, 0x1c
        /*0042*/ 	.short	(.L_17 - .L_16)


	//   ....[0]....
.L_16:
        /*0044*/ 	.word	0x00000200


	//   ....[1]....
        /*0048*/ 	.word	0x00000240


	//----- nvinfo : EIATTR_REQNTID
	.align		4
.L_17:
        /*004c*/ 	.byte	0x04, 0x10
        /*004e*/ 	.short	(.L_19 - .L_18)
.L_18:
        /*0050*/ 	.word	0x00000020
        /*0054*/ 	.word	0x00000001
        /*0058*/ 	.word	0x00000001


	//----- nvinfo : EIATTR_CBANK_PARAM_SIZE
	.align		4
.L_19:
        /*005c*/ 	.byte	0x03, 0x19
        /*005e*/ 	.short	0x0014


	//----- nvinfo : EIATTR_PARAM_CBANK
	.align		4
        /*0060*/ 	.byte	0x04, 0x0a
        /*0062*/ 	.short	(.L_21 - .L_20)
	.align		4
.L_20:
        /*0064*/ 	.word	index@(.nv.constant0.triton_poi_fused_mean_9)
        /*0068*/ 	.short	0x0210
        /*006a*/ 	.short	0x0014


	//----- nvinfo : EIATTR_SW_WAR
	.align		4
.L_21:
        /*006c*/ 	.byte	0x04, 0x36
        /*006e*/ 	.short	(.L_23 - .L_22)
.L_22:
        /*0070*/ 	.word	0x00000008
.L_23:


//--------------------- .nv.callgraph             --------------------------
	.section	.nv.callgraph,"",@"SHT_CUDA_CALLGRAPH"
	.align	4
	.sectionentsize	8
	.align		4
        /*0000*/ 	.word	0x00000000
	.align		4
        /*0004*/ 	.word	0xffffffff
	.align		4
        /*0008*/ 	.word	0x00000000
	.align		4
        /*000c*/ 	.word	0xfffffffe
	.align		4
        /*0010*/ 	.word	0x00000000
	.align		4
        /*0014*/ 	.word	0xfffffffd
	.align		4
        /*0018*/ 	.word	0x00000000
	.align		4
        /*001c*/ 	.word	0xfffffffc


//--------------------- .text.triton_poi_fused_mean_9 --------------------------
	.section	.text.triton_poi_fused_mean_9,"ax",@progbits
	.align	128
        .global         triton_poi_fused_mean_9
        .type           triton_poi_fused_mean_9,@function
        .size           triton_poi_fused_mean_9,(.L_x_1 - triton_poi_fused_mean_9)
        .other          triton_poi_fused_mean_9,@"STO_CUDA_ENTRY STV_DEFAULT"
triton_poi_fused_mean_9:
.text.triton_poi_fused_mean_9:
[----:B------:R-:W0:Y:S02]  /*0000*/  LDC R1, c[0x0][0x28] ;  /* 0x00000a00ff017b82 */ /* 0x000e240000000800 */
[----:B------:R-:W1:Y:S01]  /*0010*/  S2R R0, SR_TID.X ;  /* 0x0000000000007919 */ /* 0x000e620000002100 */
[----:B------:R-:W2:Y:S01]  /*0020*/  LDC.64 R2, c[0x0][0x210] ;  /* 0x00008400ff027b82 */ /* 0x000ea20000000a00 */
[----:B------:R-:W-:Y:S02]  /*0030*/  CS2R R8, SRZ ;  /* 0x0000000000087805 */ /* 0x000fe4000001ff00 */
[----:B------:R-:W-:Y:S01]  /*0040*/  MOV R6, RZ ;  /* 0x000000ff00067202 */ /* 0x000fe20000000f00 */
[----:B------:R-:W3:Y:S01]  /*0050*/  S2R R7, SR_CTAID.X ;  /* 0x0000000000077919 */ /* 0x000ee20000002500 */
[----:B------:R-:W-:Y:S01]  /*0060*/  CS2R R10, SRZ ;  /* 0x00000000000a7805 */ /* 0x000fe2000001ff00 */
[----:B------:R-:W-:Y:S01]  /*0070*/  ULDC.64 UR4, c[0x0][0x208] ;  /* 0x0000820000047ab9 */ /* 0x000fe20000000a00 */
[----:B-1----:R-:W-:-:S04]  /*0080*/  SHF.L.U32 R0, R0, 0x1, RZ ;  /* 0x0000000100007819 */ /* 0x002fc800000006ff */
[----:B------:R-:W-:-:S04]  /*0090*/  LOP3.LUT R0, R0, 0x3e, RZ, 0xc0, !PT ;  /* 0x0000003e00007812 */ /* 0x000fc800078ec0ff */
[----:B---3--:R-:W-:Y:S01]  /*00a0*/  LEA R7, R7, R0, 0x6 ;  /* 0x0000000007077211 */ /* 0x008fe200078e30ff */
[----:B------:R-:W-:-:S03]  /*00b0*/  HFMA2.MMA R0, -RZ, RZ, 0, 0 ;  /* 0x00000000ff007435 */ /* 0x000fc600000001ff */
[C---:B------:R-:W-:Y:S02]  /*00c0*/  ISETP.GE.AND P0, PT, R7.reuse, 0x40, PT ;  /* 0x000000400700780c */ /* 0x040fe40003f06270 */
[----:B------:R-:W-:-:S05]  /*00d0*/  SHF.L.U32 R5, R7, 0x2, RZ ;  /* 0x0000000207057819 */ /* 0x000fca00000006ff */
[----:B--2---:R-:W-:Y:S01]  /*00e0*/  IMAD.WIDE R2, R5, 0x4, R2 ;  /* 0x0000000405027825 */ /* 0x004fe200078e0202 */
[----:B------:R-:W-:Y:S01]  /*00f0*/  CS2R R12, SRZ ;  /* 0x00000000000c7805 */ /* 0x000fe2000001ff00 */
[----:B------:R-:W1:Y:S04]  /*0100*/  LDC.64 R4, c[0x0][0x218] ;  /* 0x00008600ff047b82 */ /* 0x000e680000000a00 */
[----:B------:R-:W2:Y:S04]  /*0110*/  @!P0 LDG.E.EL R0, desc[UR4][R2.64] ;  /* 0x0000000402008981 */ /* 0x000ea8000c2e1900 */
[----:B------:R-:W2:Y:S04]  /*0120*/  @!P0 LDG.E.EL R9, desc[UR4][R2.64+0x4] ;  /* 0x0000040402098981 */ /* 0x000ea8000c2e1900 */
[----:B------:R-:W3:Y:S04]  /*0130*/  @!P0 LDG.E.EL R6, desc[UR4][R2.64+0x10] ;  /* 0x0000100402068981 */ /* 0x000ee8000c2e1900 */
[----:B------:R-:W3:Y:S04]  /*0140*/  @!P0 LDG.E.EL R11, desc[UR4][R2.64+0x14] ;  /* 0x00001404020b8981 */ /* 0x000ee8000c2e1900 */
[----:B------:R-:W4:Y:S04]  /*0150*/  @!P0 LDG.E.EL R8, desc[UR4][R2.64+0x8] ;  /* 0x0000080402088981 */ /* 0x000f28000c2e1900 */
[----:B------:R-:W5:Y:S04]  /*0160*/  @!P0 LDG.E.EL R10, desc[UR4][R2.64+0x18] ;  /* 0x00001804020a8981 */ /* 0x000f68000c2e1900 */
[----:B------:R-:W5:Y:S04]  /*0170*/  @!P0 LDG.E.EL R12, desc[UR4][R2.64+0xc] ;  /* 0x00000c04020c8981 */ /* 0x000f68000c2e1900 */
[----:B------:R-:W5:Y:S01]  /*0180*/  @!P0 LDG.E.EL R13, desc[UR4][R2.64+0x1c] ;  /* 0x00001c04020d8981 */ /* 0x000f62000c2e1900 */
[----:B-1----:R-:W-:-:S04]  /*0190*/  IMAD.WIDE R4, R7, 0x4, R4 ;  /* 0x0000000407047825 */ /* 0x002fc800078e0204 */
[----:B--2---:R-:W-:Y:S01]  /*01a0*/  FADD R9, R9, R0 ;  /* 0x0000000009097221 */ /* 0x004fe20000000000 */
[----:B---3--:R-:W-:-:S03]  /*01b0*/  FADD R11, R11, R6 ;  /* 0x000000060b0b7221 */ /* 0x008fc60000000000 */
[----:B----4-:R-:W-:Y:S01]  /*01c0*/  FADD R9, R9, R8 ;  /* 0x0000000809097221 */ /* 0x010fe20000000000 */
[----:B-----5:R-:W-:-:S03]  /*01d0*/  FADD R10, R11, R10 ;  /* 0x0000000a0b0a7221 */ /* 0x020fc60000000000 */
[----:B------:R-:W-:Y:S01]  /*01e0*/  FADD R9, R9, R12 ;  /* 0x0000000c09097221 */ /* 0x000fe20000000000 */
[----:B------:R-:W-:Y:S01]  /*01f0*/  FADD R10, R10, R13 ;  /* 0x0000000d0a0a7221 */ /* 0x000fe20000000000 */
[----:B------:R-:W-:Y:S06]  /*0200*/  @P0 EXIT ;  /* 0x000000000000094d */ /* 0x000fec0003800000 */
[----:B------:R-:W-:Y:S01]  /*0210*/  FMUL R2, R9, 0.25 ;  /* 0x3e80000009027820 */ /* 0x000fe20000400000 */
[----:B------:R-:W-:-:S05]  /*0220*/  FMUL R3, R10, 0.25 ;  /* 0x3e8000000a037820 */ /* 0x000fca0000400000 */
[----:B------:R-:W-:Y:S01]  /*0230*/  STG.E.64 desc[UR4][R4.64], R2 ;  /* 0x0000000204007986 */ /* 0x000fe2000c101b04 */
[----:B------:R-:W-:Y:S05]  /*0240*/  EXIT ;  /* 0x000000000000794d */ /* 0x000fea0003800000 */
.L_x_0:
[----:B------:R-:W-:-:S00]  /*0250*/  BRA `(.L_x_0) ;  /* 0xfffffffc00fc7947 */ /* 0x000fc0000383ffff */
[----:B------:R-:W-:-:S00]  /*0260*/  NOP ;  /* 0x0000000000007918 */ /* 0x000fc00000000000 */
        /* <DEDUP_REMOVED lines=9> */
.L_x_1:


//--------------------- .nv.constant0.triton_poi_fused_mean_9 --------------------------
	.section	.nv.constant0.triton_poi_fused_mean_9,"a",@progbits
	.sectionflags	@""
	.align	4
.nv.constant0.triton_poi_fused_mean_9:
	.zero		548
